	.headerflags	@"EF_CUDA_TEXMODE_UNIFIED EF_CUDA_64BIT_ADDRESS EF_CUDA_ACCELERATORS EF_CUDA_SM90 EF_CUDA_VIRTUAL_SM(EF_CUDA_SM90)"
	.elftype	@"ET_EXEC"


//--------------------- .nv.info                  --------------------------
	.section	.nv.info,"",@"SHT_CUDA_INFO"
	.align	4


	//----- nvinfo : EIATTR_REGCOUNT
	.align		4
        /*0000*/ 	.byte	0x04, 0x2f
        /*0002*/ 	.short	(.L_3 - .L_2)
	.align		4
.L_2:
        /*0004*/ 	.word	index@(triton_poi_fused__native_batch_norm_legit_no_training_add_relu_15)
        /*0008*/ 	.word	0x00000020


	//----- nvinfo : EIATTR_MIN_STACK_SIZE
	.align		4
.L_3:
        /*000c*/ 	.byte	0x04, 0x12
        /*000e*/ 	.short	(.L_5 - .L_4)
	.align		4
.L_4:
        /*0010*/ 	.word	index@(triton_poi_fused__native_batch_norm_legit_no_training_add_relu_15)
        /*0014*/ 	.word	0x00000000


	//----- nvinfo : EIATTR_FRAME_SIZE
	.align		4
.L_5:
        /*0018*/ 	.byte	0x04, 0x11
        /*001a*/ 	.short	(.L_7 - .L_6)
	.align		4
.L_6:
        /*001c*/ 	.word	index@(triton_poi_fused__native_batch_norm_legit_no_training_add_relu_15)
        /*0020*/ 	.word	0x00000000


	//----- nvinfo : EIATTR_MIN_STACK_SIZE
	.align		4
.L_7:
        /*0024*/ 	.byte	0x04, 0x12
        /*0026*/ 	.short	(.L_9 - .L_8)
	.align		4
.L_8:
        /*0028*/ 	.word	index@(triton_poi_fused__native_batch_norm_legit_no_training_add_relu_15)
        /*002c*/ 	.word	0x00000000
.L_9:


//--------------------- .nv.info.triton_poi_fused__native_batch_norm_legit_no_training_add_relu_15 --------------------------
	.section	.nv.info.triton_poi_fused__native_batch_norm_legit_no_training_add_relu_15,"",@"SHT_CUDA_INFO"
	.sectionflags	@""
	.align	4


	//----- nvinfo : EIATTR_CUDA_API_VERSION
	.align		4
        /*0000*/ 	.byte	0x04, 0x37
        /*0002*/ 	.short	(.L_11 - .L_10)
.L_10:
        /*0004*/ 	.word	0x0000007c


	//----- nvinfo : EIATTR_KPARAM_INFO
	.align		4
.L_11:
        /*0008*/ 	.byte	0x04, 0x17
        /*000a*/ 	.short	(.L_13 - .L_12)
.L_12:
        /*000c*/ 	.word	0x00000000
        /*0010*/ 	.short	0x000b
        /*0012*/ 	.short	0x0058
        /*0014*/ 	.byte	0x00, 0xf0, 0x11, 0x00


	//----- nvinfo : EIATTR_KPARAM_INFO
	.align		4
.L_13:
        /*0018*/ 	.byte	0x04, 0x17
        /*001a*/ 	.short	(.L_15 - .L_14)
.L_14:
        /*001c*/ 	.word	0x00000000
        /*0020*/ 	.short	0x000a
        /*0022*/ 	.short	0x0050
        /*0024*/ 	.byte	0x00, 0xf4, 0x21, 0x00


	//----- nvinfo : EIATTR_KPARAM_INFO
	.align		4
.L_15:
        /*0028*/ 	.byte	0x04, 0x17
        /*002a*/ 	.short	(.L_17 - .L_16)
.L_16:
        /*002c*/ 	.word	0x00000000
        /*0030*/ 	.short	0x0009
        /*0032*/ 	.short	0x0048
        /*0034*/ 	.byte	0x00, 0xf4, 0x21, 0x00


	//----- nvinfo : EIATTR_KPARAM_INFO
	.align		4
.L_17:
        /*0038*/ 	.byte	0x04, 0x17
        /*003a*/ 	.short	(.L_19 - .L_18)
.L_18:
        /*003c*/ 	.word	0x00000000
        /*0040*/ 	.short	0x0008
        /*0042*/ 	.short	0x0040
        /*0044*/ 	.byte	0x00, 0xf4, 0x21, 0x00


	//----- nvinfo : EIATTR_KPARAM_INFO
	.align		4
.L_19:
        /*0048*/ 	.byte	0x04, 0x17
        /*004a*/ 	.short	(.L_21 - .L_20)
.L_20:
        /*004c*/ 	.word	0x00000000
        /*0050*/ 	.short	0x0007
        /*0052*/ 	.short	0x0038
        /*0054*/ 	.byte	0x00, 0xf4, 0x21, 0x00


	//----- nvinfo : EIATTR_KPARAM_INFO
	.align		4
.L_21:
        /*0058*/ 	.byte	0x04, 0x17
        /*005a*/ 	.short	(.L_23 - .L_22)
.L_22:
        /*005c*/ 	.word	0x00000000
        /*0060*/ 	.short	0x0006
        /*0062*/ 	.short	0x0030
        /*0064*/ 	.byte	0x00, 0xf4, 0x21, 0x00


	//----- nvinfo : EIATTR_KPARAM_INFO
	.align		4
.L_23:
        /*0068*/ 	.byte	0x04, 0x17
        /*006a*/ 	.short	(.L_25 - .L_24)
.L_24:
        /*006c*/ 	.word	0x00000000
        /*0070*/ 	.short	0x0005
        /*0072*/ 	.short	0x0028
        /*0074*/ 	.byte	0x00, 0xf4, 0x21, 0x00


	//----- nvinfo : EIATTR_KPARAM_INFO
	.align		4
.L_25:
        /*0078*/ 	.byte	0x04, 0x17
        /*007a*/ 	.short	(.L_27 - .L_26)
.L_26:
        /*007c*/ 	.word	0x00000000
        /*0080*/ 	.short	0x0004
        /*0082*/ 	.short	0x0020
        /*0084*/ 	.byte	0x00, 0xf4, 0x21, 0x00


	//----- nvinfo : EIATTR_KPARAM_INFO
	.align		4
.L_27:
        /*0088*/ 	.byte	0x04, 0x17
        /*008a*/ 	.short	(.L_29 - .L_28)
.L_28:
        /*008c*/ 	.word	0x00000000
        /*0090*/ 	.short	0x0003
        /*0092*/ 	.short	0x0018
        /*0094*/ 	.byte	0x00, 0xf4, 0x21, 0x00


	//----- nvinfo : EIATTR_KPARAM_INFO
	.align		4
.L_29:
        /*0098*/ 	.byte	0x04, 0x17
        /*009a*/ 	.short	(.L_31 - .L_30)
.L_30:
        /*009c*/ 	.word	0x00000000
        /*00a0*/ 	.short	0x0002
        /*00a2*/ 	.short	0x0010
        /*00a4*/ 	.byte	0x00, 0xf4, 0x21, 0x00


	//----- nvinfo : EIATTR_KPARAM_INFO
	.align		4
.L_31:
        /*00a8*/ 	.byte	0x04, 0x17
        /*00aa*/ 	.short	(.L_33 - .L_32)
.L_32:
        /*00ac*/ 	.word	0x00000000
        /*00b0*/ 	.short	0x0001
        /*00b2*/ 	.short	0x0008
        /*00b4*/ 	.byte	0x00, 0xf4, 0x21, 0x00


	//----- nvinfo : EIATTR_KPARAM_INFO
	.align		4
.L_33:
        /*00b8*/ 	.byte	0x04, 0x17
        /*00ba*/ 	.short	(.L_35 - .L_34)
.L_34:
        /*00bc*/ 	.word	0x00000000
        /*00c0*/ 	.short	0x0000
        /*00c2*/ 	.short	0x0000
        /*00c4*/ 	.byte	0x00, 0xf4, 0x21, 0x00


	//----- nvinfo : EIATTR_SPARSE_MMA_MASK
	.align		4
.L_35:
        /*00c8*/ 	.byte	0x03, 0x50
        /*00ca*/ 	.short	0x0000


	//----- nvinfo : EIATTR_MAXREG_COUNT
	.align		4
        /*00cc*/ 	.byte	0x03, 0x1b
        /*00ce*/ 	.short	0x00ff


	//----- nvinfo : EIATTR_EXIT_INSTR_OFFSETS
	.align		4
        /*00d0*/ 	.byte	0x04, 0x1c
        /*00d2*/ 	.short	(.L_37 - .L_36)


	//   ....[0]....
.L_36:
        /*00d4*/ 	.word	0x00000c90


	//----- nvinfo : EIATTR_REQNTID
	.align		4
.L_37:
        /*00d8*/ 	.byte	0x04, 0x10
        /*00da*/ 	.short	(.L_39 - .L_38)
.L_38:
        /*00dc*/ 	.word	0x00000080
        /*00e0*/ 	.word	0x00000001
        /*00e4*/ 	.word	0x00000001


	//----- nvinfo : EIATTR_CBANK_PARAM_SIZE
	.align		4
.L_39:
        /*00e8*/ 	.byte	0x03, 0x19
        /*00ea*/ 	.short	0x005c


	//----- nvinfo : EIATTR_PARAM_CBANK
	.align		4
        /*00ec*/ 	.byte	0x04, 0x0a
        /*00ee*/ 	.short	(.L_41 - .L_40)
	.align		4
.L_40:
        /*00f0*/ 	.word	index@(.nv.constant0.triton_poi_fused__native_batch_norm_legit_no_training_add_relu_15)
        /*00f4*/ 	.short	0x0210
        /*00f6*/ 	.short	0x005c


	//----- nvinfo : EIATTR_SW_WAR
	.align		4
.L_41:
        /*00f8*/ 	.byte	0x04, 0x36
        /*00fa*/ 	.short	(.L_43 - .L_42)
.L_42:
        /*00fc*/ 	.word	0x00000008
.L_43:


//--------------------- .nv.callgraph             --------------------------
	.section	.nv.callgraph,"",@"SHT_CUDA_CALLGRAPH"
	.align	4
	.sectionentsize	8
	.align		4
        /*0000*/ 	.word	0x00000000
	.align		4
        /*0004*/ 	.word	0xffffffff
	.align		4
        /*0008*/ 	.word	0x00000000
	.align		4
        /*000c*/ 	.word	0xfffffffe
	.align		4
        /*0010*/ 	.word	0x00000000
	.align		4
        /*0014*/ 	.word	0xfffffffd
	.align		4
        /*0018*/ 	.word	0x00000000
	.align		4
        /*001c*/ 	.word	0xfffffffc


//--------------------- .nv.constant4             --------------------------
	.section	.nv.constant4,"a",@progbits
	.align	8
	.align		8
.nv.constant4:
        /*0000*/ 	.dword	_$_str
	.align		8
        /*0008*/ 	.dword	_$_str_$_2


//--------------------- .text.triton_poi_fused__native_batch_norm_legit_no_training_add_relu_15 --------------------------
	.section	.text.triton_poi_fused__native_batch_norm_legit_no_training_add_relu_15,"ax",@progbits
	.align	128
        .global         triton_poi_fused__native_batch_norm_legit_no_training_add_relu_15
        .type           triton_poi_fused__native_batch_norm_legit_no_training_add_relu_15,@function
        .size           triton_poi_fused__native_batch_norm_legit_no_training_add_relu_15,(.L_x_1 - triton_poi_fused__native_batch_norm_legit_no_training_add_relu_15)
        .other          triton_poi_fused__native_batch_norm_legit_no_training_add_relu_15,@"STO_CUDA_ENTRY STV_DEFAULT"
triton_poi_fused__native_batch_norm_legit_no_training_add_relu_15:
.text.triton_poi_fused__native_batch_norm_legit_no_training_add_relu_15:
[----:B------:R-:W-:Y:S01]  /*0000*/  LDC R1, c[0x0][0x28] ;  /* 0x00000a00ff017b82 */ /* 0x000fe20000000800 */
[----:B------:R-:W1:Y:S07]  /*0010*/  S2R R0, SR_TID.X ;  /* 0x0000000000007919 */ /* 0x000e6e0000002100 */
[----:B------:R-:W2:Y:S01]  /*0020*/  LDC.64 R24, c[0x0][0x228] ;  /* 0x00008a00ff187b82 */ /* 0x000ea20000000a00 */
[----:B------:R-:W-:Y:S01]  /*0030*/  ULDC.64 UR4, c[0x0][0x208] ;  /* 0x0000820000047ab9 */ /* 0x000fe20000000a00 */
[----:B------:R-:W3:Y:S06]  /*0040*/  S2R R5, SR_CTAID.X ;  /* 0x0000000000057919 */ /* 0x000eec0000002500 */
[----:B------:R-:W4:Y:S08]  /*0050*/  LDC.64 R12, c[0x0][0x220] ;  /* 0x00008800ff0c7b82 */ /* 0x000f300000000a00 */
[----:B------:R-:W5:Y:S08]  /*0060*/  LDC.64 R18, c[0x0][0x218] ;  /* 0x00008600ff127b82 */ /* 0x000f700000000a00 */
[----:B------:R-:W5:Y:S01]  /*0070*/  LDC.64 R20, c[0x0][0x230] ;  /* 0x00008c00ff147b82 */ /* 0x000f620000000a00 */
[----:B-1----:R-:W-:-:S07]  /*0080*/  SHF.L.U32 R0, R0, 0x2, RZ ;  /* 0x0000000200007819 */ /* 0x002fce00000006ff */
[----:B------:R-:W1:Y:S01]  /*0090*/  LDC.64 R16, c[0x0][0x238] ;  /* 0x00008e00ff107b82 */ /* 0x000e620000000a00 */
[----:B---3--:R-:W-:Y:S02]  /*00a0*/  SHF.R.S32.HI R3, RZ, 0x15, R5 ;  /* 0x00000015ff037819 */ /* 0x008fe40000011405 */
[----:B------:R-:W-:Y:S02]  /*00b0*/  LOP3.LUT R0, R0, 0x1fc, RZ, 0xc0, !PT ;  /* 0x000001fc00007812 */ /* 0x000fe400078ec0ff */
[----:B------:R-:W-:Y:S02]  /*00c0*/  SGXT R3, R3, 0x1 ;  /* 0x000000010303781a */ /* 0x000fe40000000200 */
[----:B------:R-:W-:-:S04]  /*00d0*/  LEA R2, R5, R0, 0xa ;  /* 0x0000000005027211 */ /* 0x000fc800078e50ff */
[----:B------:R-:W-:-:S04]  /*00e0*/  LEA.HI R3, R3, R2, RZ, 0x8 ;  /* 0x0000000203037211 */ /* 0x000fc800078f40ff */
[----:B------:R-:W-:-:S04]  /*00f0*/  LOP3.LUT R3, R3, 0xffffff00, RZ, 0xc0, !PT ;  /* 0xffffff0003037812 */ /* 0x000fc800078ec0ff */
[----:B------:R-:W-:-:S05]  /*0100*/  IADD3 R0, R2, -R3, RZ ;  /* 0x8000000302007210 */ /* 0x000fca0007ffe0ff */
[----:B--2---:R-:W-:-:S06]  /*0110*/  IMAD.WIDE R24, R0, 0x4, R24 ;  /* 0x0000000400187825 */ /* 0x004fcc00078e0218 */
[----:B------:R-:W2:Y:S01]  /*0120*/  LDG.E.EL.128 R24, desc[UR4][R24.64] ;  /* 0x0000000418187981 */ /* 0x000ea2000c2e1d00 */
[----:B----4-:R-:W-:Y:S01]  /*0130*/  IMAD.WIDE R12, R0, 0x4, R12 ;  /* 0x00000004000c7825 */ /* 0x010fe200078e020c */
[----:B------:R-:W-:-:S03]  /*0140*/  HFMA2.MMA R28, -RZ, RZ, 1.625, 0 ;  /* 0x3e800000ff1c7435 */ /* 0x000fc600000001ff */
[----:B-----5:R-:W-:Y:S02]  /*0150*/  IMAD.WIDE R18, R2, 0x4, R18 ;  /* 0x0000000402127825 */ /* 0x020fe400078e0212 */
[----:B------:R-:W3:Y:S04]  /*0160*/  LDG.E.EL.128 R12, desc[UR4][R12.64] ;  /* 0x000000040c0c7981 */ /* 0x000ee8000c2e1d00 */
[----:B------:R-:W3:Y:S04]  /*0170*/  LDG.E.128 R8, desc[UR4][R18.64] ;  /* 0x0000000412087981 */ /* 0x000ee8000c1e1d00 */
[----:B------:R4:W5:Y:S01]  /*0180*/  LDG.E.128 R4, desc[UR4][R18.64+0x800] ;  /* 0x0008000412047981 */ /* 0x000962000c1e1d00 */
[----:B0-----:R-:W-:-:S04]  /*0190*/  IMAD.WIDE R20, R0, 0x4, R20 ;  /* 0x0000000400147825 */ /* 0x001fc800078e0214 */
[----:B-1----:R-:W-:Y:S02]  /*01a0*/  IMAD.WIDE R16, R0, 0x4, R16 ;  /* 0x0000000400107825 */ /* 0x002fe400078e0210 */
[----:B------:R-:W3:Y:S02]  /*01b0*/  LDG.E.EL.128 R20, desc[UR4][R20.64] ;  /* 0x0000000414147981 */ /* 0x000ee4000c2e1d00 */
[----:B--2---:R-:W-:-:S04]  /*01c0*/  FADD R3, R24, 9.9999997473787516356e-06 ;  /* 0x3727c5ac18037421 */ /* 0x004fc80000000000 */
[----:B------:R-:W0:Y:S02]  /*01d0*/  MUFU.SQRT R29, R3 ;  /* 0x00000003001d7308 */ /* 0x000e240000002000 */
[C---:B0-----:R-:W-:Y:S02]  /*01e0*/  FSETP.GT.AND P0, PT, R29.reuse, 8.50705917302346158658e+37, PT ;  /* 0x7e8000001d00780b */ /* 0x041fe40003f04000 */
[----:B------:R-:W-:-:S11]  /*01f0*/  FSETP.GEU.AND P1, PT, R29, 1.175494350822287508e-38, PT ;  /* 0x008000001d00780b */ /* 0x000fd60003f2e000 */
[----:B------:R-:W-:-:S04]  /*0200*/  @P0 FMUL R29, R29, 0.25 ;  /* 0x3e8000001d1d0820 */ /* 0x000fc80000400000 */
[----:B------:R-:W-:Y:S01]  /*0210*/  @!P1 FMUL R29, R29, 16777216 ;  /* 0x4b8000001d1d9820 */ /* 0x000fe20000400000 */
[----:B----4-:R-:W-:-:S05]  /*0220*/  FSEL R18, R28, 1, P0 ;  /* 0x3f8000001c127808 */ /* 0x010fca0000000000 */
[----:B------:R-:W0:Y:S01]  /*0230*/  MUFU.RCP R29, R29 ;  /* 0x0000001d001d7308 */ /* 0x000e220000001000 */
[----:B------:R-:W-:-:S04]  /*0240*/  @!P1 FMUL R18, R18, 16777216 ;  /* 0x4b80000012129820 */ /* 0x000fc80000400000 */
[----:B0-----:R-:W-:Y:S02]  /*0250*/  FMUL R3, R29, R18 ;  /* 0x000000121d037220 */ /* 0x001fe40000400000 */
[----:B------:R-:W2:Y:S01]  /*0260*/  LDG.E.EL.128 R16, desc[UR4][R16.64] ;  /* 0x0000000410107981 */ /* 0x000ea2000c2e1d00 */
[----:B------:R-:W-:-:S04]  /*0270*/  FADD R25, R25, 9.9999997473787516356e-06 ;  /* 0x3727c5ac19197421 */ /* 0x000fc80000000000 */
[----:B------:R-:W0:Y:S01]  /*0280*/  MUFU.SQRT R24, R25 ;  /* 0x0000001900187308 */ /* 0x000e220000002000 */
[----:B------:R-:W-:-:S07]  /*0290*/  FADD R26, R26, 9.9999997473787516356e-06 ;  /* 0x3727c5ac1a1a7421 */ /* 0x000fce0000000000 */
[----:B------:R-:W1:Y:S01]  /*02a0*/  MUFU.SQRT R26, R26 ;  /* 0x0000001a001a7308 */ /* 0x000e620000002000 */
[C---:B0-----:R-:W-:Y:S02]  /*02b0*/  FSETP.GT.AND P0, PT, R24.reuse, 8.50705917302346158658e+37, PT ;  /* 0x7e8000001800780b */ /* 0x041fe40003f04000 */
[----:B------:R-:W-:Y:S01]  /*02c0*/  FSETP.GEU.AND P3, PT, R24, 1.175494350822287508e-38, PT ;  /* 0x008000001800780b */ /* 0x000fe20003f6e000 */
[----:B------:R-:W-:-:S04]  /*02d0*/  FADD R27, R27, 9.9999997473787516356e-06 ;  /* 0x3727c5ac1b1b7421 */ /* 0x000fc80000000000 */
[----:B------:R-:W0:Y:S06]  /*02e0*/  MUFU.SQRT R29, R27 ;  /* 0x0000001b001d7308 */ /* 0x000e2c0000002000 */
[----:B------:R-:W-:Y:S01]  /*02f0*/  @P0 FMUL R24, R24, 0.25 ;  /* 0x3e80000018180820 */ /* 0x000fe20000400000 */
[----:B-1----:R-:W-:-:S03]  /*0300*/  FSETP.GT.AND P1, PT, R26, 8.50705917302346158658e+37, PT ;  /* 0x7e8000001a00780b */ /* 0x002fc60003f24000 */
[----:B------:R-:W-:Y:S01]  /*0310*/  @!P3 FMUL R24, R24, 16777216 ;  /* 0x4b8000001818b820 */ /* 0x000fe20000400000 */
[--C-:B---3--:R-:W-:Y:S01]  /*0320*/  FADD R8, R8, -R12.reuse ;  /* 0x8000000c08087221 */ /* 0x108fe20000000000 */
[----:B-----5:R-:W-:Y:S02]  /*0330*/  FADD R4, R4, -R12 ;  /* 0x8000000c04047221 */ /* 0x020fe40000000000 */
[----:B------:R-:W1:Y:S01]  /*0340*/  MUFU.RCP R12, R24 ;  /* 0x00000018000c7308 */ /* 0x000e620000001000 */
[----:B------:R-:W-:Y:S02]  /*0350*/  FSETP.GEU.AND P4, PT, R26, 1.175494350822287508e-38, PT ;  /* 0x008000001a00780b */ /* 0x000fe40003f8e000 */
[----:B------:R-:W-:Y:S02]  /*0360*/  FSEL R25, R28, 1, P0 ;  /* 0x3f8000001c197808 */ /* 0x000fe40000000000 */
[----:B0-----:R-:W-:Y:S01]  /*0370*/  FSETP.GT.AND P2, PT, R29, 8.50705917302346158658e+37, PT ;  /* 0x7e8000001d00780b */ /* 0x001fe20003f44000 */
[----:B------:R-:W-:-:S02]  /*0380*/  @P1 FMUL R26, R26, 0.25 ;  /* 0x3e8000001a1a1820 */ /* 0x000fc40000400000 */
[----:B------:R-:W-:Y:S01]  /*0390*/  @!P3 FMUL R25, R25, 16777216 ;  /* 0x4b8000001919b820 */ /* 0x000fe20000400000 */
[----:B------:R-:W-:Y:S01]  /*03a0*/  FMUL R8, R3, R8 ;  /* 0x0000000803087220 */ /* 0x000fe20000400000 */
[----:B------:R-:W-:Y:S01]  /*03b0*/  FSETP.GEU.AND P0, PT, R29, 1.175494350822287508e-38, PT ;  /* 0x008000001d00780b */ /* 0x000fe20003f0e000 */
[----:B------:R-:W-:-:S03]  /*03c0*/  FMUL R4, R3, R4 ;  /* 0x0000000403047220 */ /* 0x000fc60000400000 */
[----:B------:R-:W-:Y:S01]  /*03d0*/  @!P4 FMUL R26, R26, 16777216 ;  /* 0x4b8000001a1ac820 */ /* 0x000fe20000400000 */
[----:B-1----:R-:W-:Y:S02]  /*03e0*/  FMUL R12, R12, R25 ;  /* 0x000000190c0c7220 */ /* 0x002fe40000400000 */
[----:B------:R-:W0:Y:S01]  /*03f0*/  LDC.64 R24, c[0x0][0x250] ;  /* 0x00009400ff187b82 */ /* 0x000e220000000a00 */
[----:B------:R-:W-:Y:S01]  /*0400*/  @P2 FMUL R29, R29, 0.25 ;  /* 0x3e8000001d1d2820 */ /* 0x000fe20000400000 */
[----:B------:R-:W-:-:S04]  /*0410*/  FSEL R27, R28, 1, P1 ;  /* 0x3f8000001c1b7808 */ /* 0x000fc80000800000 */
[----:B------:R-:W-:Y:S01]  /*0420*/  @!P0 FMUL R29, R29, 16777216 ;  /* 0x4b8000001d1d8820 */ /* 0x000fe20000400000 */
[----:B------:R-:W-:Y:S01]  /*0430*/  @!P4 FMUL R27, R27, 16777216 ;  /* 0x4b8000001b1bc820 */ /* 0x000fe20000400000 */
[----:B0-----:R-:W-:-:S04]  /*0440*/  IMAD.WIDE R24, R0, 0x4, R24 ;  /* 0x0000000400187825 */ /* 0x001fc800078e0218 */
[C-C-:B--2---:R-:W-:Y:S02]  /*0450*/  FFMA R3, R20.reuse, R8, R16.reuse ;  /* 0x0000000814037223 */ /* 0x144fe40000000010 */
[----:B------:R-:W0:Y:S01]  /*0460*/  MUFU.RCP R8, R26 ;  /* 0x0000001a00087308 */ /* 0x000e220000001000 */
[----:B------:R-:W-:-:S07]  /*0470*/  FFMA R16, R20, R4, R16 ;  /* 0x0000000414107223 */ /* 0x000fce0000000010 */
[----:B------:R-:W1:Y:S01]  /*0480*/  MUFU.RCP R4, R29 ;  /* 0x0000001d00047308 */ /* 0x000e620000001000 */
[----:B0-----:R-:W-:Y:S01]  /*0490*/  FMUL R8, R8, R27 ;  /* 0x0000001b08087220 */ /* 0x001fe20000400000 */
[----:B------:R-:W-:-:S05]  /*04a0*/  FSEL R27, R28, 1, P2 ;  /* 0x3f8000001c1b7808 */ /* 0x000fca0001000000 */
[----:B------:R-:W-:-:S04]  /*04b0*/  @!P0 FMUL R27, R27, 16777216 ;  /* 0x4b8000001b1b8820 */ /* 0x000fc80000400000 */
[----:B-1----:R-:W-:Y:S02]  /*04c0*/  FMUL R4, R4, R27 ;  /* 0x0000001b04047220 */ /* 0x002fe40000400000 */
[----:B------:R-:W2:Y:S01]  /*04d0*/  LDG.E.EL.128 R24, desc[UR4][R24.64] ;  /* 0x0000000418187981 */ /* 0x000ea2000c2e1d00 */
[--C-:B------:R-:W-:Y:S01]  /*04e0*/  FADD R20, R5, -R13.reuse ;  /* 0x8000000d05147221 */ /* 0x100fe20000000000 */
[----:B------:R-:W-:Y:S01]  /*04f0*/  FADD R9, R9, -R13 ;  /* 0x8000000d09097221 */ /* 0x000fe20000000000 */
[----:B------:R-:W-:Y:S01]  /*0500*/  FADD R10, R10, -R14 ;  /* 0x8000000e0a0a7221 */ /* 0x000fe20000000000 */
[--C-:B------:R-:W-:Y:S01]  /*0510*/  FADD R11, R11, -R15.reuse ;  /* 0x8000000f0b0b7221 */ /* 0x100fe20000000000 */
[----:B------:R-:W-:Y:S01]  /*0520*/  FADD R7, R7, -R15 ;  /* 0x8000000f07077221 */ /* 0x000fe20000000000 */
[----:B--2---:R-:W-:Y:S01]  /*0530*/  FADD R5, R24, 9.9999997473787516356e-06 ;  /* 0x3727c5ac18057421 */ /* 0x004fe20000000000 */
[----:B------:R-:W-:-:S05]  /*0540*/  FADD R13, R25, 9.9999997473787516356e-06 ;  /* 0x3727c5ac190d7421 */ /* 0x000fca0000000000 */
[----:B------:R-:W0:Y:S08]  /*0550*/  MUFU.SQRT R5, R5 ;  /* 0x0000000500057308 */ /* 0x000e300000002000 */
[----:B------:R-:W1:Y:S01]  /*0560*/  MUFU.SQRT R13, R13 ;  /* 0x0000000d000d7308 */ /* 0x000e620000002000 */
[----:B------:R-:W-:Y:S01]  /*0570*/  FADD R27, R27, 9.9999997473787516356e-06 ;  /* 0x3727c5ac1b1b7421 */ /* 0x000fe20000000000 */
[----:B------:R-:W-:Y:S01]  /*0580*/  FADD R26, R26, 9.9999997473787516356e-06 ;  /* 0x3727c5ac1a1a7421 */ /* 0x000fe20000000000 */
[----:B------:R-:W-:Y:S01]  /*0590*/  FADD R24, R6, -R14 ;  /* 0x8000000e06187221 */ /* 0x000fe20000000000 */
[----:B0-----:R-:W-:-:S04]  /*05a0*/  FSETP.GT.AND P6, PT, R5, 8.50705917302346158658e+37, PT ;  /* 0x7e8000000500780b */ /* 0x001fc80003fc4000 */
[----:B------:R-:W0:Y:S01]  /*05b0*/  MUFU.SQRT R6, R27 ;  /* 0x0000001b00067308 */ /* 0x000e220000002000 */
[----:B------:R-:W-:Y:S02]  /*05c0*/  FSETP.GEU.AND P5, PT, R5, 1.175494350822287508e-38, PT ;  /* 0x008000000500780b */ /* 0x000fe40003fae000 */
[----:B-1----:R-:W-:-:S05]  /*05d0*/  FSETP.GT.AND P4, PT, R13, 8.50705917302346158658e+37, PT ;  /* 0x7e8000000d00780b */ /* 0x002fca0003f84000 */
[----:B------:R1:W2:Y:S01]  /*05e0*/  MUFU.SQRT R14, R26 ;  /* 0x0000001a000e7308 */ /* 0x0002a20000002000 */
[----:B------:R-:W-:Y:S01]  /*05f0*/  FSETP.GEU.AND P1, PT, R13, 1.175494350822287508e-38, PT ;  /* 0x008000000d00780b */ /* 0x000fe20003f2e000 */
[----:B------:R-:W-:-:S04]  /*0600*/  @P6 FMUL R5, R5, 0.25 ;  /* 0x3e80000005056820 */ /* 0x000fc80000400000 */
[----:B------:R-:W-:Y:S01]  /*0610*/  @!P5 FMUL R5, R5, 16777216 ;  /* 0x4b8000000505d820 */ /* 0x000fe20000400000 */
[----:B0-----:R-:W-:Y:S01]  /*0620*/  FSETP.GT.AND P2, PT, R6, 8.50705917302346158658e+37, PT ;  /* 0x7e8000000600780b */ /* 0x001fe20003f44000 */
[C---:B-1----:R-:W-:Y:S01]  /*0630*/  FMUL R26, R12.reuse, R9 ;  /* 0x000000090c1a7220 */ /* 0x042fe20000400000 */
[----:B------:R-:W-:Y:S01]  /*0640*/  @P4 FMUL R13, R13, 0.25 ;  /* 0x3e8000000d0d4820 */ /* 0x000fe20000400000 */
[----:B------:R0:W1:Y:S01]  /*0650*/  MUFU.RCP R9, R5 ;  /* 0x0000000500097308 */ /* 0x0000620000001000 */
[----:B------:R-:W-:Y:S01]  /*0660*/  FMUL R12, R12, R20 ;  /* 0x000000140c0c7220 */ /* 0x000fe20000400000 */
[C---:B--2---:R-:W-:Y:S02]  /*0670*/  FSETP.GT.AND P3, PT, R14.reuse, 8.50705917302346158658e+37, PT ;  /* 0x7e8000000e00780b */ /* 0x044fe40003f64000 */
[----:B------:R-:W-:Y:S01]  /*0680*/  @!P1 FMUL R13, R13, 16777216 ;  /* 0x4b8000000d0d9820 */ /* 0x000fe20000400000 */
[----:B------:R-:W-:Y:S01]  /*0690*/  FSETP.GEU.AND P0, PT, R14, 1.175494350822287508e-38, PT ;  /* 0x008000000e00780b */ /* 0x000fe20003f0e000 */
[----:B------:R-:W-:Y:S01]  /*06a0*/  FFMA R20, R21, R26, R17 ;  /* 0x0000001a15147223 */ /* 0x000fe20000000011 */
[----:B0-----:R-:W-:-:S02]  /*06b0*/  FSEL R5, R28, 1, P6 ;  /* 0x3f8000001c057808 */ /* 0x001fc40003000000 */
[----:B------:R-:W-:Y:S01]  /*06c0*/  FSETP.GEU.AND P6, PT, R6, 1.175494350822287508e-38, PT ;  /* 0x008000000600780b */ /* 0x000fe20003fce000 */
[----:B------:R-:W-:Y:S01]  /*06d0*/  FFMA R21, R21, R12, R17 ;  /* 0x0000000c15157223 */ /* 0x000fe20000000011 */
[----:B------:R0:W2:Y:S01]  /*06e0*/  MUFU.RCP R27, R13 ;  /* 0x0000000d001b7308 */ /* 0x0000a20000001000 */
[C---:B------:R-:W-:Y:S01]  /*06f0*/  FMUL R15, R8.reuse, R24 ;  /* 0x00000018080f7220 */ /* 0x040fe20000400000 */
[----:B------:R-:W-:Y:S01]  /*0700*/  FMUL R25, R8, R10 ;  /* 0x0000000a08197220 */ /* 0x000fe20000400000 */
[----:B------:R-:W-:Y:S02]  /*0710*/  FMUL R24, R4, R11 ;  /* 0x0000000b04187220 */ /* 0x000fe40000400000 */
[----:B------:R-:W3:Y:S01]  /*0720*/  LDC.64 R10, c[0x0][0x240] ;  /* 0x00009000ff0a7b82 */ /* 0x000ee20000000a00 */
[----:B------:R-:W-:Y:S01]  /*0730*/  @P2 FMUL R6, R6, 0.25 ;  /* 0x3e80000006062820 */ /* 0x000fe20000400000 */
[----:B------:R-:W-:-:S06]  /*0740*/  @P3 FMUL R14, R14, 0.25 ;  /* 0x3e8000000e0e3820 */ /* 0x000fcc0000400000 */
[----:B0-----:R-:W0:Y:S01]  /*0750*/  LDC.64 R12, c[0x0][0x248] ;  /* 0x00009200ff0c7b82 */ /* 0x001e220000000a00 */
[----:B------:R-:W-:Y:S01]  /*0760*/  @!P6 FMUL R6, R6, 16777216 ;  /* 0x4b8000000606e820 */ /* 0x000fe20000400000 */
[----:B------:R-:W-:-:S04]  /*0770*/  @!P0 FMUL R14, R14, 16777216 ;  /* 0x4b8000000e0e8820 */ /* 0x000fc80000400000 */
[----:B------:R3:W4:Y:S01]  /*0780*/  MUFU.RCP R26, R14 ;  /* 0x0000000e001a7308 */ /* 0x0007220000001000 */
[----:B------:R-:W-:Y:S01]  /*0790*/  FMUL R17, R4, R7 ;  /* 0x0000000704117220 */ /* 0x000fe20000400000 */
[C-C-:B------:R-:W-:Y:S01]  /*07a0*/  FFMA R25, R22.reuse, R25, R18.reuse ;  /* 0x0000001916197223 */ /* 0x140fe20000000012 */
[----:B------:R-:W-:-:S05]  /*07b0*/  FFMA R18, R22, R15, R18 ;  /* 0x0000000f16127223 */ /* 0x000fca0000000012 */
[----:B------:R-:W5:Y:S01]  /*07c0*/  MUFU.RCP R6, R6 ;  /* 0x0000000600067308 */ /* 0x000f620000001000 */
[----:B------:R-:W-:Y:S01]  /*07d0*/  @!P5 FMUL R5, R5, 16777216 ;  /* 0x4b8000000505d820 */ /* 0x000fe20000400000 */
[C---:B------:R-:W-:Y:S02]  /*07e0*/  FSEL R7, R28.reuse, 1, P4 ;  /* 0x3f8000001c077808 */ /* 0x040fe40002000000 */
[C---:B------:R-:W-:Y:S02]  /*07f0*/  FSEL R4, R28.reuse, 1, P3 ;  /* 0x3f8000001c047808 */ /* 0x040fe40001800000 */
[----:B------:R-:W-:Y:S01]  /*0800*/  FSEL R22, R28, 1, P2 ;  /* 0x3f8000001c167808 */ /* 0x000fe20001000000 */
[----:B-1----:R-:W-:Y:S01]  /*0810*/  FMUL R28, R9, R5 ;  /* 0x00000005091c7220 */ /* 0x002fe20000400000 */
[----:B------:R-:W-:Y:S01]  /*0820*/  @!P1 FMUL R7, R7, 16777216 ;  /* 0x4b80000007079820 */ /* 0x000fe20000400000 */
[----:B------:R-:W-:Y:S01]  /*0830*/  @!P0 FMUL R4, R4, 16777216 ;  /* 0x4b80000004048820 */ /* 0x000fe20000400000 */
[----:B0-----:R-:W-:-:S04]  /*0840*/  IMAD.WIDE R8, R0, 0x4, R12 ;  /* 0x0000000400087825 */ /* 0x001fc800078e020c */
[----:B------:R-:W-:Y:S01]  /*0850*/  @!P6 FMUL R22, R22, 16777216 ;  /* 0x4b8000001616e820 */ /* 0x000fe20000400000 */
[----:B---3--:R-:W-:-:S04]  /*0860*/  IMAD.WIDE R14, R2, 0x4, R10 ;  /* 0x00000004020e7825 */ /* 0x008fc800078e020a */
[----:B--2---:R-:W-:Y:S01]  /*0870*/  FMUL R27, R27, R7 ;  /* 0x000000071b1b7220 */ /* 0x004fe20000400000 */
[----:B----4-:R-:W-:Y:S01]  /*0880*/  FMUL R26, R26, R4 ;  /* 0x000000041a1a7220 */ /* 0x010fe20000400000 */
[----:B-----5:R-:W-:Y:S01]  /*0890*/  FMUL R22, R6, R22 ;  /* 0x0000001606167220 */ /* 0x020fe20000400000 */
[----:B------:R-:W2:Y:S04]  /*08a0*/  LDG.E.EL.128 R8, desc[UR4][R8.64] ;  /* 0x0000000408087981 */ /* 0x000ea8000c2e1d00 */
[----:B------:R-:W2:Y:S04]  /*08b0*/  LDG.E.128 R4, desc[UR4][R14.64] ;  /* 0x000000040e047981 */ /* 0x000ea8000c1e1d00 */
[----:B------:R-:W3:Y:S01]  /*08c0*/  LDG.E.128 R12, desc[UR4][R14.64+0x800] ;  /* 0x000800040e0c7981 */ /* 0x000ee2000c1e1d00 */
[----:B--2---:R-:W-:Y:S01]  /*08d0*/  FADD R4, R4, -R8 ;  /* 0x8000000804047221 */ /* 0x004fe20000000000 */
[--C-:B------:R-:W-:Y:S01]  /*08e0*/  FADD R5, R5, -R9.reuse ;  /* 0x8000000905057221 */ /* 0x100fe20000000000 */
[----:B------:R-:W-:Y:S01]  /*08f0*/  FADD R6, R6, -R10 ;  /* 0x8000000a06067221 */ /* 0x000fe20000000000 */
[----:B---3--:R-:W-:Y:S01]  /*0900*/  FADD R8, R12, -R8 ;  /* 0x800000080c087221 */ /* 0x008fe20000000000 */
[----:B------:R-:W-:Y:S01]  /*0910*/  FADD R9, R13, -R9 ;  /* 0x800000090d097221 */ /* 0x000fe20000000000 */
[----:B------:R-:W-:Y:S01]  /*0920*/  FADD R10, R14, -R10 ;  /* 0x8000000a0e0a7221 */ /* 0x000fe20000000000 */
[C---:B------:R-:W-:Y:S01]  /*0930*/  FMUL R13, R28.reuse, R4 ;  /* 0x000000041c0d7220 */ /* 0x040fe20000400000 */
[C---:B------:R-:W-:Y:S01]  /*0940*/  FMUL R14, R27.reuse, R5 ;  /* 0x000000051b0e7220 */ /* 0x040fe20000400000 */
[----:B------:R-:W-:Y:S01]  /*0950*/  FMUL R28, R28, R8 ;  /* 0x000000081c1c7220 */ /* 0x000fe20000400000 */
[----:B------:R-:W-:Y:S01]  /*0960*/  FMUL R27, R27, R9 ;  /* 0x000000091b1b7220 */ /* 0x000fe20000400000 */
[----:B------:R-:W0:Y:S08]  /*0970*/  LDC.64 R4, c[0x0][0x258] ;  /* 0x00009600ff047b82 */ /* 0x000e300000000a00 */
[----:B------:R-:W1:Y:S01]  /*0980*/  LDC.64 R8, c[0x0][0x260] ;  /* 0x00009800ff087b82 */ /* 0x000e620000000a00 */
[--C-:B------:R-:W-:Y:S01]  /*0990*/  FADD R12, R7, -R11.reuse ;  /* 0x8000000b070c7221 */ /* 0x100fe20000000000 */
[----:B------:R-:W-:Y:S01]  /*09a0*/  FADD R15, R15, -R11 ;  /* 0x8000000b0f0f7221 */ /* 0x000fe20000000000 */
[----:B0-----:R-:W-:-:S04]  /*09b0*/  IMAD.WIDE R4, R0, 0x4, R4 ;  /* 0x0000000400047825 */ /* 0x001fc800078e0204 */
[----:B-1----:R-:W-:-:S04]  /*09c0*/  IMAD.WIDE R8, R0, 0x4, R8 ;  /* 0x0000000400087825 */ /* 0x002fc800078e0208 */
[C---:B------:R-:W-:Y:S01]  /*09d0*/  FMUL R0, R26.reuse, R6 ;  /* 0x000000061a007220 */ /* 0x040fe20000400000 */
[----:B------:R-:W-:Y:S01]  /*09e0*/  FMUL R26, R26, R10 ;  /* 0x0000000a1a1a7220 */ /* 0x000fe20000400000 */
[----:B------:R-:W2:Y:S04]  /*09f0*/  LDG.E.EL.128 R4, desc[UR4][R4.64] ;  /* 0x0000000404047981 */ /* 0x000ea8000c2e1d00 */
[----:B------:R-:W2:Y:S01]  /*0a00*/  LDG.E.EL.128 R8, desc[UR4][R8.64] ;  /* 0x0000000408087981 */ /* 0x000ea2000c2e1d00 */
[C-C-:B------:R-:W-:Y:S01]  /*0a10*/  FFMA R24, R23.reuse, R24, R19.reuse ;  /* 0x0000001817187223 */ /* 0x140fe20000000013 */
[----:B------:R-:W-:Y:S01]  /*0a20*/  FFMA R17, R23, R17, R19 ;  /* 0x0000001117117223 */ /* 0x000fe20000000013 */
[C---:B------:R-:W-:Y:S01]  /*0a30*/  FMUL R12, R22.reuse, R12 ;  /* 0x0000000c160c7220 */ /* 0x040fe20000400000 */
[----:B------:R-:W-:Y:S01]  /*0a40*/  FMUL R22, R22, R15 ;  /* 0x0000000f16167220 */ /* 0x000fe20000400000 */
[C-C-:B--2---:R-:W-:Y:S01]  /*0a50*/  FFMA R23, R5.reuse, R14, R9.reuse ;  /* 0x0000000e05177223 */ /* 0x144fe20000000009 */
[C-C-:B------:R-:W-:Y:S01]  /*0a60*/  FFMA R13, R4.reuse, R13, R8.reuse ;  /* 0x0000000d040d7223 */ /* 0x140fe20000000008 */
[----:B------:R-:W-:Y:S01]  /*0a70*/  FFMA R19, R4, R28, R8 ;  /* 0x0000001c04137223 */ /* 0x000fe20000000008 */
[----:B------:R-:W-:-:S02]  /*0a80*/  FFMA R14, R5, R27, R9 ;  /* 0x0000001b050e7223 */ /* 0x000fc40000000009 */
[----:B------:R-:W0:Y:S01]  /*0a90*/  LDC.64 R4, c[0x0][0x210] ;  /* 0x00008400ff047b82 */ /* 0x000e220000000a00 */
[----:B------:R-:W-:Y:S01]  /*0aa0*/  FADD R8, R13, R3 ;  /* 0x000000030d087221 */ /* 0x000fe20000000000 */
[C-C-:B------:R-:W-:Y:S01]  /*0ab0*/  FFMA R0, R6.reuse, R0, R10.reuse ;  /* 0x0000000006007223 */ /* 0x140fe2000000000a */
[----:B------:R-:W-:Y:S01]  /*0ac0*/  FFMA R15, R6, R26, R10 ;  /* 0x0000001a060f7223 */ /* 0x000fe2000000000a */
[C-C-:B------:R-:W-:Y:S01]  /*0ad0*/  FFMA R9, R7.reuse, R12, R11.reuse ;  /* 0x0000000c07097223 */ /* 0x140fe2000000000b */
[----:B------:R-:W-:Y:S01]  /*0ae0*/  FFMA R22, R7, R22, R11 ;  /* 0x0000001607167223 */ /* 0x000fe2000000000b */
[----:B------:R-:W-:Y:S01]  /*0af0*/  FSETP.GEU.AND P6, PT, R3, -R13, PT ;  /* 0x8000000d0300720b */ /* 0x000fe20003fce000 */
[----:B------:R-:W-:Y:S01]  /*0b00*/  FADD R10, R0, R25 ;  /* 0x00000019000a7221 */ /* 0x000fe20000000000 */
[----:B------:R-:W-:Y:S01]  /*0b10*/  FSETP.GEU.AND P5, PT, R20, -R23, PT ;  /* 0x800000171400720b */ /* 0x000fe20003fae000 */
[----:B------:R-:W-:Y:S01]  /*0b20*/  FADD R20, R23, R20 ;  /* 0x0000001417147221 */ /* 0x000fe20000000000 */
[----:B------:R-:W-:Y:S01]  /*0b30*/  FSETP.GEU.AND P3, PT, R16, -R19, PT ;  /* 0x800000131000720b */ /* 0x000fe20003f6e000 */
[----:B------:R-:W-:Y:S01]  /*0b40*/  FADD R16, R19, R16 ;  /* 0x0000001013107221 */ /* 0x000fe20000000000 */
[----:B------:R-:W-:Y:S01]  /*0b50*/  FSETP.GEU.AND P2, PT, R21, -R14, PT ;  /* 0x8000000e1500720b */ /* 0x000fe20003f4e000 */
[----:B------:R-:W-:Y:S01]  /*0b60*/  FADD R14, R14, R21 ;  /* 0x000000150e0e7221 */ /* 0x000fe20000000000 */
[----:B------:R-:W-:Y:S01]  /*0b70*/  FADD R6, R15, R18 ;  /* 0x000000120f067221 */ /* 0x000fe20000000000 */
[----:B------:R-:W-:Y:S01]  /*0b80*/  FADD R7, R22, R17 ;  /* 0x0000001116077221 */ /* 0x000fe20000000000 */
[----:B------:R-:W-:Y:S01]  /*0b90*/  FSEL R8, R8, RZ, P6 ;  /* 0x000000ff08087208 */ /* 0x000fe20003000000 */
[----:B------:R-:W-:Y:S01]  /*0ba0*/  FADD R11, R9, R24 ;  /* 0x00000018090b7221 */ /* 0x000fe20000000000 */
[----:B------:R-:W-:-:S02]  /*0bb0*/  FSETP.GEU.AND P4, PT, R25, -R0, PT ;  /* 0x800000001900720b */ /* 0x000fc40003f8e000 */
[----:B------:R-:W-:Y:S02]  /*0bc0*/  FSETP.GEU.AND P1, PT, R18, -R15, PT ;  /* 0x8000000f1200720b */ /* 0x000fe40003f2e000 */
[----:B------:R-:W-:Y:S02]  /*0bd0*/  FSETP.GEU.AND P0, PT, R17, -R22, PT ;  /* 0x800000161100720b */ /* 0x000fe40003f0e000 */
[----:B------:R-:W-:Y:S01]  /*0be0*/  FSETP.GEU.AND P6, PT, R24, -R9, PT ;  /* 0x800000091800720b */ /* 0x000fe20003fce000 */
[----:B0-----:R-:W-:Y:S01]  /*0bf0*/  IMAD.WIDE R2, R2, 0x4, R4 ;  /* 0x0000000402027825 */ /* 0x001fe200078e0204 */
[----:B------:R-:W-:Y:S02]  /*0c00*/  FSEL R9, R20, RZ, P5 ;  /* 0x000000ff14097208 */ /* 0x000fe40002800000 */
[----:B------:R-:W-:Y:S02]  /*0c10*/  FSEL R10, R10, RZ, P4 ;  /* 0x000000ff0a0a7208 */ /* 0x000fe40002000000 */
[----:B------:R-:W-:-:S02]  /*0c20*/  FSEL R4, R16, RZ, P3 ;  /* 0x000000ff10047208 */ /* 0x000fc40001800000 */
[----:B------:R-:W-:Y:S02]  /*0c30*/  FSEL R5, R14, RZ, P2 ;  /* 0x000000ff0e057208 */ /* 0x000fe40001000000 */
[----:B------:R-:W-:Y:S02]  /*0c40*/  FSEL R6, R6, RZ, P1 ;  /* 0x000000ff06067208 */ /* 0x000fe40000800000 */
[----:B------:R-:W-:Y:S02]  /*0c50*/  FSEL R11, R11, RZ, P6 ;  /* 0x000000ff0b0b7208 */ /* 0x000fe40003000000 */
[----:B------:R-:W-:-:S03]  /*0c60*/  FSEL R7, R7, RZ, P0 ;  /* 0x000000ff07077208 */ /* 0x000fc60000000000 */
[----:B------:R-:W-:Y:S04]  /*0c70*/  STG.E.128 desc[UR4][R2.64], R8 ;  /* 0x0000000802007986 */ /* 0x000fe8000c101d04 */
[----:B------:R-:W-:Y:S01]  /*0c80*/  STG.E.128 desc[UR4][R2.64+0x800], R4 ;  /* 0x0008000402007986 */ /* 0x000fe2000c101d04 */
[----:B------:R-:W-:Y:S05]  /*0c90*/  EXIT ;  /* 0x000000000000794d */ /* 0x000fea0003800000 */
.L_x_0:
[----:B------:R-:W-:-:S00]  /*0ca0*/  BRA `(.L_x_0) ;  /* 0xfffffffc00fc7947 */ /* 0x000fc0000383ffff */
[----:B------:R-:W-:-:S00]  /*0cb0*/  NOP ;  /* 0x0000000000007918 */ /* 0x000fc00000000000 */
        /* <DEDUP_REMOVED lines=12> */
.L_x_1:


//--------------------- .nv.global.init           --------------------------
	.section	.nv.global.init,"aw",@progbits
.nv.global.init:
	.type		_$_str,@object
	.size		_$_str,(_$_str_$_2 - _$_str)
_$_str:
        /*0000*/ 	.byte	0x5f, 0x5f, 0x43, 0x55, 0x44, 0x41, 0x5f, 0x46, 0x54, 0x5a, 0x00
	.type		_$_str_$_2,@object
	.size		_$_str_$_2,(.L_1 - _$_str_$_2)
_$_str_$_2:
        /*000b*/ 	.byte	0x5f, 0x5f, 0x43, 0x55, 0x44, 0x41, 0x5f, 0x50, 0x52, 0x45, 0x43, 0x5f, 0x53, 0x51, 0x52, 0x54
        /*001b*/ 	.byte	0x00
.L_1:


//--------------------- .nv.constant0.triton_poi_fused__native_batch_norm_legit_no_training_add_relu_15 --------------------------
	.section	.nv.constant0.triton_poi_fused__native_batch_norm_legit_no_training_add_relu_15,"a",@progbits
	.sectionflags	@""
	.align	4
.nv.constant0.triton_poi_fused__native_batch_norm_legit_no_training_add_relu_15:
	.zero		620
